//
// Generated by NVIDIA NVVM Compiler
//
// Compiler Build ID: CL-36424714
// Cuda compilation tools, release 13.0, V13.0.88
// Based on NVVM 20.0.0
//

.version 9.0
.target sm_100
.address_size 64

	// .globl	_Z10mainKernelPfiiiiPi
.global .align 4 .b8 precalc_xorwow_matrix[102400];
.global .align 4 .b8 precalc_xorwow_offset_matrix[102400];
.global .align 4 .b8 mrg32k3aM1[2304];
.global .align 4 .b8 mrg32k3aM2[2304];
.global .align 4 .b8 mrg32k3aM1SubSeq[2016];
.global .align 4 .b8 mrg32k3aM2SubSeq[2016];
.global .align 4 .b8 mrg32k3aM1Seq[2304];
.global .align 4 .b8 mrg32k3aM2Seq[2304];
.const .align 8 .b8 __cr_lgamma_table[72];

.visible .entry _Z10mainKernelPfiiiiPi(
	.param .u64 .ptr .align 1 _Z10mainKernelPfiiiiPi_param_0,
	.param .u32 _Z10mainKernelPfiiiiPi_param_1,
	.param .u32 _Z10mainKernelPfiiiiPi_param_2,
	.param .u32 _Z10mainKernelPfiiiiPi_param_3,
	.param .u32 _Z10mainKernelPfiiiiPi_param_4,
	.param .u64 .ptr .align 1 _Z10mainKernelPfiiiiPi_param_5
)
{
	.reg .pred 	%p<9>;
	.reg .b32 	%r<16>;
	.reg .b32 	%f<3>;
	.reg .b64 	%rd<7>;

	ld.param.u64 	%rd1, [_Z10mainKernelPfiiiiPi_param_0];
	ld.param.u32 	%r3, [_Z10mainKernelPfiiiiPi_param_1];
	ld.param.u32 	%r4, [_Z10mainKernelPfiiiiPi_param_2];
	ld.param.u32 	%r5, [_Z10mainKernelPfiiiiPi_param_3];
	ld.param.u32 	%r6, [_Z10mainKernelPfiiiiPi_param_4];
	ld.param.u64 	%rd2, [_Z10mainKernelPfiiiiPi_param_5];
	mov.u32 	%r7, %ctaid.x;
	mov.u32 	%r8, %ntid.x;
	mov.u32 	%r9, %tid.x;
	mad.lo.s32 	%r1, %r7, %r8, %r9;
	setp.ge.s32 	%p1, %r1, %r6;
	setp.eq.s64 	%p2, %rd1, 0;
	setp.eq.s64 	%p3, %rd2, 0;
	or.pred  	%p4, %p2, %p3;
	or.pred  	%p5, %p4, %p1;
	@%p5 bra 	$L__BB0_5;
	min.s32 	%r10, %r3, %r4;
	min.s32 	%r11, %r10, %r5;
	setp.lt.s32 	%p6, %r11, 1;
	@%p6 bra 	$L__BB0_5;
	rem.s32 	%r12, %r1, %r3;
	rem.s32 	%r13, %r1, %r4;
	mad.lo.s32 	%r2, %r12, %r4, %r13;
	mul.lo.s32 	%r14, %r4, %r3;
	setp.ge.s32 	%p7, %r2, %r14;
	@%p7 bra 	$L__BB0_5;
	cvta.to.global.u64 	%rd3, %rd1;
	mul.wide.s32 	%rd4, %r2, 4;
	add.s64 	%rd5, %rd3, %rd4;
	ld.global.f32 	%f1, [%rd5];
	abs.f32 	%f2, %f1;
	setp.equ.f32 	%p8, %f2, 0f7F800000;
	@%p8 bra 	$L__BB0_5;
	cvta.to.global.u64 	%rd6, %rd2;
	atom.global.add.u32 	%r15, [%rd6], 1;
$L__BB0_5:
	ret;

}


// ===== COMPILED SASS (sm_100) =====

	.target	sm_100

	.elftype	@"ET_EXEC"


//--------------------- .note.nv.tkinfo           --------------------------
	.section	.note.nv.tkinfo,"",@"SHT_NOTE"
	.sectionflags	@"SHF_NOTE_NV_TKINFO"
	.tkinfo
        /*0018*/ 	.word	0x00000002
        /*0030*/ 	.string	""
        /*0030*/ 	.string	"ptxas"
        /*0030*/ 	.string	"Cuda compilation tools, release 13.0, V13.0.88"
        /*0030*/ 	.string	"Build cuda_13.0.r13.0/compiler.36424714_0"
        /*0030*/ 	.string	"-arch sm_100 -m 64 "



//--------------------- .note.nv.cuinfo           --------------------------
	.section	.note.nv.cuinfo,"",@"SHT_NOTE"
	.sectionflags	@"SHF_NOTE_NV_CUINFO"
        /*0018*/ 	.short	0x0002
        /*001a*/ 	.short	0x0064
        /*001c*/ 	.short	0x0082
	.zero		2


//--------------------- .nv.info                  --------------------------
	.section	.nv.info,"",@"SHT_CUDA_INFO"
	.align	4


	//----- nvinfo : EIATTR_REGCOUNT
	.align		4
        /*0000*/ 	.byte	0x04, 0x2f
        /*0002*/ 	.short	(.L_10 - .L_9)
	.align		4
.L_9:
        /*0004*/ 	.word	index@(_Z10mainKernelPfiiiiPi)
        /*0008*/ 	.word	0x00000010


	//----- nvinfo : EIATTR_FRAME_SIZE
	.align		4
.L_10:
        /*000c*/ 	.byte	0x04, 0x11
        /*000e*/ 	.short	(.L_12 - .L_11)
	.align		4
.L_11:
        /*0010*/ 	.word	index@(_Z10mainKernelPfiiiiPi)
        /*0014*/ 	.word	0x00000000


	//----- nvinfo : EIATTR_MIN_STACK_SIZE
	.align		4
.L_12:
        /*0018*/ 	.byte	0x04, 0x12
        /*001a*/ 	.short	(.L_14 - .L_13)
	.align		4
.L_13:
        /*001c*/ 	.word	index@(_Z10mainKernelPfiiiiPi)
        /*0020*/ 	.word	0x00000000
.L_14:


//--------------------- .nv.compat                --------------------------
	.section	.nv.compat,"",@"SHT_CUDA_COMPAT_INFO"
	.align	4
        /*0000*/ 	.byte	0x02, 0x09, 0x00, 0x00, 0x02, 0x02, 0x01, 0x00, 0x02, 0x05, 0x05, 0x00, 0x03, 0x07, 0x01, 0x01
        /*0010*/ 	.byte	0x02, 0x03, 0x00, 0x00, 0x02, 0x06, 0x01, 0x00, 0x04, 0x0b, 0x08, 0x00, 0x01, 0x00, 0x00, 0x00
        /*0020*/ 	.byte	0x00, 0x00, 0x00, 0x00


//--------------------- .nv.info._Z10mainKernelPfiiiiPi --------------------------
	.section	.nv.info._Z10mainKernelPfiiiiPi,"",@"SHT_CUDA_INFO"
	.sectionflags	@""
	.align	4


	//----- nvinfo : EIATTR_CUDA_API_VERSION
	.align		4
        /*0000*/ 	.byte	0x04, 0x37
        /*0002*/ 	.short	(.L_16 - .L_15)
.L_15:
        /*0004*/ 	.word	0x00000082


	//----- nvinfo : EIATTR_KPARAM_INFO
	.align		4
.L_16:
        /*0008*/ 	.byte	0x04, 0x17
        /*000a*/ 	.short	(.L_18 - .L_17)
.L_17:
        /*000c*/ 	.word	0x00000000
        /*0010*/ 	.short	0x0005
        /*0012*/ 	.short	0x0018
        /*0014*/ 	.byte	0x00, 0xf5, 0x21, 0x00


	//----- nvinfo : EIATTR_KPARAM_INFO
	.align		4
.L_18:
        /*0018*/ 	.byte	0x04, 0x17
        /*001a*/ 	.short	(.L_20 - .L_19)
.L_19:
        /*001c*/ 	.word	0x00000000
        /*0020*/ 	.short	0x0004
        /*0022*/ 	.short	0x0014
        /*0024*/ 	.byte	0x00, 0xf0, 0x11, 0x00


	//----- nvinfo : EIATTR_KPARAM_INFO
	.align		4
.L_20:
        /*0028*/ 	.byte	0x04, 0x17
        /*002a*/ 	.short	(.L_22 - .L_21)
.L_21:
        /*002c*/ 	.word	0x00000000
        /*0030*/ 	.short	0x0003
        /*0032*/ 	.short	0x0010
        /*0034*/ 	.byte	0x00, 0xf0, 0x11, 0x00


	//----- nvinfo : EIATTR_KPARAM_INFO
	.align		4
.L_22:
        /*0038*/ 	.byte	0x04, 0x17
        /*003a*/ 	.short	(.L_24 - .L_23)
.L_23:
        /*003c*/ 	.word	0x00000000
        /*0040*/ 	.short	0x0002
        /*0042*/ 	.short	0x000c
        /*0044*/ 	.byte	0x00, 0xf0, 0x11, 0x00


	//----- nvinfo : EIATTR_KPARAM_INFO
	.align		4
.L_24:
        /*0048*/ 	.byte	0x04, 0x17
        /*004a*/ 	.short	(.L_26 - .L_25)
.L_25:
        /*004c*/ 	.word	0x00000000
        /*0050*/ 	.short	0x0001
        /*0052*/ 	.short	0x0008
        /*0054*/ 	.byte	0x00, 0xf0, 0x11, 0x00


	//----- nvinfo : EIATTR_KPARAM_INFO
	.align		4
.L_26:
        /*0058*/ 	.byte	0x04, 0x17
        /*005a*/ 	.short	(.L_28 - .L_27)
.L_27:
        /*005c*/ 	.word	0x00000000
        /*0060*/ 	.short	0x0000
        /*0062*/ 	.short	0x0000
        /*0064*/ 	.byte	0x00, 0xf5, 0x21, 0x00


	//----- nvinfo : EIATTR_SPARSE_MMA_MASK
	.align		4
.L_28:
        /*0068*/ 	.byte	0x03, 0x50
        /*006a*/ 	.short	0x0000


	//----- nvinfo : EIATTR_MAXREG_COUNT
	.align		4
        /*006c*/ 	.byte	0x03, 0x1b
        /*006e*/ 	.short	0x00ff


	//----- nvinfo : EIATTR_MERCURY_ISA_VERSION
	.align		4
        /*0070*/ 	.byte	0x03, 0x5f
        /*0072*/ 	.short	0x0101


	//----- nvinfo : EIATTR_INT_WARP_WIDE_INSTR_OFFSETS
	.align		4
        /*0074*/ 	.byte	0x04, 0x31
        /*0076*/ 	.short	(.L_30 - .L_29)


	//   ....[0]....
.L_29:
        /*0078*/ 	.word	0x00000480


	//----- nvinfo : EIATTR_VRC_CTA_INIT_COUNT
	.align		4
.L_30:
        /*007c*/ 	.byte	0x02, 0x4a
	.zero		1
	.zero		1


	//----- nvinfo : EIATTR_EXIT_INSTR_OFFSETS
	.align		4
        /*0080*/ 	.byte	0x04, 0x1c
        /*0082*/ 	.short	(.L_32 - .L_31)


	//   ....[0]....
.L_31:
        /*0084*/ 	.word	0x000000d0


	//   ....[1]....
        /*0088*/ 	.word	0x00000120


	//   ....[2]....
        /*008c*/ 	.word	0x000003f0


	//   ....[3]....
        /*0090*/ 	.word	0x00000450


	//   ....[4]....
        /*0094*/ 	.word	0x000004d0


	//----- nvinfo : EIATTR_CBANK_PARAM_SIZE
	.align		4
.L_32:
        /*0098*/ 	.byte	0x03, 0x19
        /*009a*/ 	.short	0x0020


	//----- nvinfo : EIATTR_PARAM_CBANK
	.align		4
        /*009c*/ 	.byte	0x04, 0x0a
        /*009e*/ 	.short	(.L_34 - .L_33)
	.align		4
.L_33:
        /*00a0*/ 	.word	index@(.nv.constant0._Z10mainKernelPfiiiiPi)
        /*00a4*/ 	.short	0x0380
        /*00a6*/ 	.short	0x0020


	//----- nvinfo : EIATTR_SW_WAR
	.align		4
.L_34:
        /*00a8*/ 	.byte	0x04, 0x36
        /*00aa*/ 	.short	(.L_36 - .L_35)
.L_35:
        /*00ac*/ 	.word	0x00000008
.L_36:


//--------------------- .nv.callgraph             --------------------------
	.section	.nv.callgraph,"",@"SHT_CUDA_CALLGRAPH"
	.align	4
	.sectionentsize	8
	.align		4
        /*0000*/ 	.word	0x00000000
	.align		4
        /*0004*/ 	.word	0xffffffff
	.align		4
        /*0008*/ 	.word	0x00000000
	.align		4
        /*000c*/ 	.word	0xfffffffe
	.align		4
        /*0010*/ 	.word	0x00000000
	.align		4
        /*0014*/ 	.word	0xfffffffd
	.align		4
        /*0018*/ 	.word	0x00000000
	.align		4
        /*001c*/ 	.word	0xfffffffc


//--------------------- .nv.constant4             --------------------------
	.section	.nv.constant4,"a",@progbits
	.align	8
	.align		8
.nv.constant4:
        /*0000*/ 	.dword	precalc_xorwow_matrix
	.align		8
        /*0008*/ 	.dword	precalc_xorwow_offset_matrix
	.align		8
        /*0010*/ 	.dword	mrg32k3aM1
	.align		8
        /*0018*/ 	.dword	mrg32k3aM2
	.align		8
        /*0020*/ 	.dword	mrg32k3aM1SubSeq
	.align		8
        /*0028*/ 	.dword	mrg32k3aM2SubSeq
	.align		8
        /*0030*/ 	.dword	mrg32k3aM1Seq
	.align		8
        /*0038*/ 	.dword	mrg32k3aM2Seq


//--------------------- .nv.constant3             --------------------------
	.section	.nv.constant3,"a",@progbits
	.align	8
.nv.constant3:
	.type		__cr_lgamma_table,@object
	.size		__cr_lgamma_table,(.L_8 - __cr_lgamma_table)
__cr_lgamma_table:
        /*0000*/ 	.byte	0x00, 0x00, 0x00, 0x00, 0x00, 0x00, 0x00, 0x00, 0x00, 0x00, 0x00, 0x00, 0x00, 0x00, 0x00, 0x00
        /*0010*/ 	.byte	0xef, 0x39, 0xfa, 0xfe, 0x42, 0x2e, 0xe6, 0x3f, 0x02, 0x20, 0x2a, 0xfa, 0x0b, 0xab, 0xfc, 0x3f
        /*0020*/ 	.byte	0xf9, 0x2c, 0x92, 0x7c, 0xa7, 0x6c, 0x09, 0x40, 0xc9, 0x79, 0x44, 0x3c, 0x64, 0x26, 0x13, 0x40
        /*0030*/ 	.byte	0xca, 0x01, 0xcf, 0x3a, 0x27, 0x51, 0x1a, 0x40, 0x30, 0xcc, 0x2d, 0xf3, 0xe1, 0x0c, 0x21, 0x40
        /*0040*/ 	.byte	0x0d, 0xb7, 0xfc, 0x82, 0x8e, 0x35, 0x25, 0x40
.L_8:


//--------------------- .text._Z10mainKernelPfiiiiPi --------------------------
	.section	.text._Z10mainKernelPfiiiiPi,"ax",@progbits
	.align	128
        .global         _Z10mainKernelPfiiiiPi
        .type           _Z10mainKernelPfiiiiPi,@function
        .size           _Z10mainKernelPfiiiiPi,(.L_x_1 - _Z10mainKernelPfiiiiPi)
        .other          _Z10mainKernelPfiiiiPi,@"STO_CUDA_ENTRY STV_DEFAULT"
_Z10mainKernelPfiiiiPi:
.text._Z10mainKernelPfiiiiPi:
[----:B------:R-:W-:Y:S01]  /*0000*/  LDC R1, c[0x0][0x37c] ;  /* 0x0000df00ff017b82 */ /* 0x000fe20000000800 */
[----:B------:R-:W0:Y:S07]  /*0010*/  S2R R3, SR_TID.X ;  /* 0x0000000000037919 */ /* 0x000e2e0000002100 */
[----:B------:R-:W1:Y:S01]  /*0020*/  LDC.64 R4, c[0x0][0x380] ;  /* 0x0000e000ff047b82 */ /* 0x000e620000000a00 */
[----:B------:R-:W2:Y:S01]  /*0030*/  LDCU.64 UR6, c[0x0][0x398] ;  /* 0x00007300ff0677ac */ /* 0x000ea20008000a00 */
[----:B------:R-:W3:Y:S06]  /*0040*/  LDCU UR5, c[0x0][0x394] ;  /* 0x00007280ff0577ac */ /* 0x000eec0008000800 */
[----:B------:R-:W0:Y:S08]  /*0050*/  S2UR UR4, SR_CTAID.X ;  /* 0x00000000000479c3 */ /* 0x000e300000002500 */
[----:B------:R-:W0:Y:S01]  /*0060*/  LDC R0, c[0x0][0x360] ;  /* 0x0000d800ff007b82 */ /* 0x000e220000000800 */
[----:B--2---:R-:W-:-:S04]  /*0070*/  ISETP.NE.U32.AND P0, PT, RZ, UR6, PT ;  /* 0x00000006ff007c0c */ /* 0x004fc8000bf05070 */
[----:B------:R-:W-:Y:S02]  /*0080*/  ISETP.NE.AND.EX P0, PT, RZ, UR7, PT, P0 ;  /* 0x00000007ff007c0c */ /* 0x000fe4000bf05300 */
[----:B-1----:R-:W-:-:S04]  /*0090*/  ISETP.EQ.U32.AND P1, PT, R4, RZ, PT ;  /* 0x000000ff0400720c */ /* 0x002fc80003f22070 */
[----:B------:R-:W-:Y:S01]  /*00a0*/  ISETP.EQ.OR.EX P0, PT, R5, RZ, !P0, P1 ;  /* 0x000000ff0500720c */ /* 0x000fe20004702710 */
[----:B0-----:R-:W-:-:S05]  /*00b0*/  IMAD R0, R0, UR4, R3 ;  /* 0x0000000400007c24 */ /* 0x001fca000f8e0203 */
[----:B---3--:R-:W-:-:S13]  /*00c0*/  ISETP.GE.OR P0, PT, R0, UR5, P0 ;  /* 0x0000000500007c0c */ /* 0x008fda0008706670 */
[----:B------:R-:W-:Y:S05]  /*00d0*/  @P0 EXIT ;  /* 0x000000000000094d */ /* 0x000fea0003800000 */
[----:B------:R-:W0:Y:S01]  /*00e0*/  LDC.64 R2, c[0x0][0x388] ;  /* 0x0000e200ff027b82 */ /* 0x000e220000000a00 */
[----:B------:R-:W0:Y:S02]  /*00f0*/  LDCU UR4, c[0x0][0x390] ;  /* 0x00007200ff0477ac */ /* 0x000e240008000800 */
[----:B0-----:R-:W-:-:S04]  /*0100*/  VIMNMX3 R4, R2, UR4, R3, PT ;  /* 0x0000000402047c0f */ /* 0x001fc8000b800103 */
[----:B------:R-:W-:-:S13]  /*0110*/  ISETP.GE.AND P0, PT, R4, 0x1, PT ;  /* 0x000000010400780c */ /* 0x000fda0003f06270 */
[----:B------:R-:W-:Y:S05]  /*0120*/  @!P0 EXIT ;  /* 0x000000000000894d */ /* 0x000fea0003800000 */
[----:B------:R-:W-:Y:S02]  /*0130*/  IABS R4, R2 ;  /* 0x0000000200047213 */ /* 0x000fe40000000000 */
[----:B------:R-:W-:Y:S02]  /*0140*/  IABS R5, R3 ;  /* 0x0000000300057213 */ /* 0x000fe40000000000 */
[----:B------:R-:W0:Y:S01]  /*0150*/  I2F.RP R10, R4 ;  /* 0x00000004000a7306 */ /* 0x000e220000209400 */
[----:B------:R-:W-:-:S07]  /*0160*/  ISETP.NE.AND P3, PT, R3, RZ, PT ;  /* 0x000000ff0300720c */ /* 0x000fce0003f65270 */
[----:B------:R-:W1:Y:S08]  /*0170*/  I2F.RP R11, R5 ;  /* 0x00000005000b7306 */ /* 0x000e700000209400 */
[----:B0-----:R-:W0:Y:S08]  /*0180*/  MUFU.RCP R10, R10 ;  /* 0x0000000a000a7308 */ /* 0x001e300000001000 */
[----:B-1----:R-:W1:Y:S01]  /*0190*/  MUFU.RCP R11, R11 ;  /* 0x0000000b000b7308 */ /* 0x002e620000001000 */
[----:B0-----:R-:W-:Y:S01]  /*01a0*/  VIADD R8, R10, 0xffffffe ;  /* 0x0ffffffe0a087836 */ /* 0x001fe20000000000 */
[----:B------:R-:W-:-:S06]  /*01b0*/  IABS R10, R0 ;  /* 0x00000000000a7213 */ /* 0x000fcc0000000000 */
[----:B------:R0:W2:Y:S01]  /*01c0*/  F2I.FTZ.U32.TRUNC.NTZ R9, R8 ;  /* 0x0000000800097305 */ /* 0x0000a2000021f000 */
[----:B-1----:R-:W-:-:S07]  /*01d0*/  VIADD R6, R11, 0xffffffe ;  /* 0x0ffffffe0b067836 */ /* 0x002fce0000000000 */
[----:B------:R1:W3:Y:S01]  /*01e0*/  F2I.FTZ.U32.TRUNC.NTZ R7, R6 ;  /* 0x0000000600077305 */ /* 0x0002e2000021f000 */
[----:B0-----:R-:W-:Y:S02]  /*01f0*/  IMAD.MOV.U32 R8, RZ, RZ, RZ ;  /* 0x000000ffff087224 */ /* 0x001fe400078e00ff */
[----:B--2---:R-:W-:Y:S02]  /*0200*/  IMAD.MOV R13, RZ, RZ, -R9 ;  /* 0x000000ffff0d7224 */ /* 0x004fe400078e0a09 */
[----:B-1----:R-:W-:Y:S02]  /*0210*/  IMAD.MOV.U32 R6, RZ, RZ, RZ ;  /* 0x000000ffff067224 */ /* 0x002fe400078e00ff */
[----:B------:R-:W-:-:S04]  /*0220*/  IMAD R13, R13, R4, RZ ;  /* 0x000000040d0d7224 */ /* 0x000fc800078e02ff */
[----:B------:R-:W-:Y:S01]  /*0230*/  IMAD.HI.U32 R8, R9, R13, R8 ;  /* 0x0000000d09087227 */ /* 0x000fe200078e0008 */
[----:B---3--:R-:W-:-:S03]  /*0240*/  IADD3 R12, PT, PT, RZ, -R7, RZ ;  /* 0x80000007ff0c7210 */ /* 0x008fc60007ffe0ff */
[----:B------:R-:W-:Y:S02]  /*0250*/  IMAD.MOV.U32 R9, RZ, RZ, R10 ;  /* 0x000000ffff097224 */ /* 0x000fe400078e000a */
[----:B------:R-:W-:Y:S02]  /*0260*/  IMAD R11, R12, R5, RZ ;  /* 0x000000050c0b7224 */ /* 0x000fe400078e02ff */
[----:B------:R-:W-:-:S04]  /*0270*/  IMAD.HI.U32 R8, R8, R9, RZ ;  /* 0x0000000908087227 */ /* 0x000fc800078e00ff */
[----:B------:R-:W-:Y:S01]  /*0280*/  IMAD.HI.U32 R6, R7, R11, R6 ;  /* 0x0000000b07067227 */ /* 0x000fe200078e0006 */
[----:B------:R-:W-:-:S05]  /*0290*/  IADD3 R8, PT, PT, -R8, RZ, RZ ;  /* 0x000000ff08087210 */ /* 0x000fca0007ffe1ff */
[----:B------:R-:W-:Y:S02]  /*02a0*/  IMAD R7, R4, R8, R9 ;  /* 0x0000000804077224 */ /* 0x000fe400078e0209 */
[----:B------:R-:W-:-:S03]  /*02b0*/  IMAD.HI.U32 R6, R6, R9, RZ ;  /* 0x0000000906067227 */ /* 0x000fc600078e00ff */
[----:B------:R-:W-:Y:S01]  /*02c0*/  ISETP.GT.U32.AND P0, PT, R4, R7, PT ;  /* 0x000000070400720c */ /* 0x000fe20003f04070 */
[----:B------:R-:W-:-:S04]  /*02d0*/  IMAD.MOV R6, RZ, RZ, -R6 ;  /* 0x000000ffff067224 */ /* 0x000fc800078e0a06 */
[----:B------:R-:W-:-:S05]  /*02e0*/  IMAD R6, R5, R6, R9 ;  /* 0x0000000605067224 */ /* 0x000fca00078e0209 */
[----:B------:R-:W-:-:S03]  /*02f0*/  ISETP.GT.U32.AND P1, PT, R5, R6, PT ;  /* 0x000000060500720c */ /* 0x000fc60003f24070 */
[----:B------:R-:W-:-:S05]  /*0300*/  @!P0 IMAD.IADD R7, R7, 0x1, -R4 ;  /* 0x0000000107078824 */ /* 0x000fca00078e0a04 */
[----:B------:R-:W-:-:S05]  /*0310*/  ISETP.GT.U32.AND P2, PT, R4, R7, PT ;  /* 0x000000070400720c */ /* 0x000fca0003f44070 */
[----:B------:R-:W-:Y:S02]  /*0320*/  @!P1 IADD3 R6, PT, PT, R6, -R5, RZ ;  /* 0x8000000506069210 */ /* 0x000fe40007ffe0ff */
[----:B------:R-:W-:Y:S02]  /*0330*/  ISETP.GE.AND P1, PT, R0, RZ, PT ;  /* 0x000000ff0000720c */ /* 0x000fe40003f26270 */
[----:B------:R-:W-:-:S04]  /*0340*/  ISETP.GT.U32.AND P0, PT, R5, R6, PT ;  /* 0x000000060500720c */ /* 0x000fc80003f04070 */
[----:B------:R-:W-:Y:S01]  /*0350*/  @!P2 IMAD.IADD R7, R7, 0x1, -R4 ;  /* 0x000000010707a824 */ /* 0x000fe200078e0a04 */
[----:B------:R-:W-:-:S06]  /*0360*/  ISETP.NE.AND P2, PT, R2, RZ, PT ;  /* 0x000000ff0200720c */ /* 0x000fcc0003f45270 */
[----:B------:R-:W-:Y:S02]  /*0370*/  @!P1 IADD3 R7, PT, PT, -R7, RZ, RZ ;  /* 0x000000ff07079210 */ /* 0x000fe40007ffe1ff */
[----:B------:R-:W-:-:S04]  /*0380*/  @!P0 IMAD.IADD R6, R6, 0x1, -R5 ;  /* 0x0000000106068824 */ /* 0x000fc800078e0a05 */
[----:B------:R-:W-:Y:S01]  /*0390*/  @!P1 IMAD.MOV R6, RZ, RZ, -R6 ;  /* 0x000000ffff069224 */ /* 0x000fe200078e0a06 */
[----:B------:R-:W-:Y:S01]  /*03a0*/  @!P2 LOP3.LUT R7, RZ, R2, RZ, 0x33, !PT ;  /* 0x00000002ff07a212 */ /* 0x000fe200078e33ff */
[-C--:B------:R-:W-:Y:S01]  /*03b0*/  IMAD R2, R2, R3.reuse, RZ ;  /* 0x0000000302027224 */ /* 0x080fe200078e02ff */
[----:B------:R-:W-:-:S05]  /*03c0*/  @!P3 LOP3.LUT R6, RZ, R3, RZ, 0x33, !PT ;  /* 0x00000003ff06b212 */ /* 0x000fca00078e33ff */
[----:B------:R-:W-:-:S05]  /*03d0*/  IMAD R7, R7, R3, R6 ;  /* 0x0000000307077224 */ /* 0x000fca00078e0206 */
[----:B------:R-:W-:-:S13]  /*03e0*/  ISETP.GE.AND P0, PT, R7, R2, PT ;  /* 0x000000020700720c */ /* 0x000fda0003f06270 */
[----:B------:R-:W-:Y:S05]  /*03f0*/  @P0 EXIT ;  /* 0x000000000000094d */ /* 0x000fea0003800000 */
[----:B------:R-:W0:Y:S01]  /*0400*/  LDC.64 R2, c[0x0][0x380] ;  /* 0x0000e000ff027b82 */ /* 0x000e220000000a00 */
[----:B------:R-:W1:Y:S01]  /*0410*/  LDCU.64 UR4, c[0x0][0x358] ;  /* 0x00006b00ff0477ac */ /* 0x000e620008000a00 */
[----:B0-----:R-:W-:-:S06]  /*0420*/  IMAD.WIDE R2, R7, 0x4, R2 ;  /* 0x0000000407027825 */ /* 0x001fcc00078e0202 */
[----:B-1----:R-:W2:Y:S02]  /*0430*/  LDG.E R2, desc[UR4][R2.64] ;  /* 0x0000000402027981 */ /* 0x002ea4000c1e1900 */
[----:B--2---:R-:W-:-:S13]  /*0440*/  FSETP.NE.AND P0, PT, |R2|, +INF , PT ;  /* 0x7f8000000200780b */ /* 0x004fda0003f05200 */
[----:B------:R-:W-:Y:S05]  /*0450*/  @!P0 EXIT ;  /* 0x000000000000894d */ /* 0x000fea0003800000 */
[----:B------:R-:W0:Y:S01]  /*0460*/  S2R R0, SR_LANEID ;  /* 0x0000000000007919 */ /* 0x000e220000000000 */
[----:B------:R-:W1:Y:S01]  /*0470*/  LDC.64 R2, c[0x0][0x398] ;  /* 0x0000e600ff027b82 */ /* 0x000e620000000a00 */
[----:B------:R-:W-:Y:S02]  /*0480*/  VOTEU.ANY UR6, UPT, PT ;  /* 0x0000000000067886 */ /* 0x000fe400038e0100 */
[----:B------:R-:W-:Y:S02]  /*0490*/  UFLO.U32 UR7, UR6 ;  /* 0x00000006000772bd */ /* 0x000fe400080e0000 */
[----:B------:R-:W1:Y:S04]  /*04a0*/  POPC R5, UR6 ;  /* 0x0000000600057d09 */ /* 0x000e680008000000 */
[----:B0-----:R-:W-:-:S13]  /*04b0*/  ISETP.EQ.U32.AND P0, PT, R0, UR7, PT ;  /* 0x0000000700007c0c */ /* 0x001fda000bf02070 */
[----:B-1----:R-:W-:Y:S01]  /*04c0*/  @P0 REDG.E.ADD.STRONG.GPU desc[UR4][R2.64], R5 ;  /* 0x000000050200098e */ /* 0x002fe2000c12e104 */
[----:B------:R-:W-:Y:S05]  /*04d0*/  EXIT ;  /* 0x000000000000794d */ /* 0x000fea0003800000 */
.L_x_0:
[----:B------:R-:W-:-:S00]  /*04e0*/  BRA `(.L_x_0) ;  /* 0xfffffffc00fc7947 */ /* 0x000fc0000383ffff */
[----:B------:R-:W-:-:S00]  /*04f0*/  NOP ;  /* 0x0000000000007918 */ /* 0x000fc00000000000 */
        /* <DEDUP_REMOVED lines=8> */
.L_x_1:


//--------------------- .nv.global.init           --------------------------
	.section	.nv.global.init,"aw",@progbits
	.align	4
.nv.global.init:
	.type		mrg32k3aM1SubSeq,@object
	.size		mrg32k3aM1SubSeq,(mrg32k3aM2SubSeq - mrg32k3aM1SubSeq)
mrg32k3aM1SubSeq:
        /*0000*/ 	.byte	0x0b, 0xcc, 0xee, 0x04, 0x73, 0x29, 0x8b, 0x6f, 0xf6, 0x53, 0x03, 0xf6, 0x23, 0xf6, 0xea, 0xda
        /* <DEDUP_REMOVED lines=125> */
	.type		mrg32k3aM2SubSeq,@object
	.size		mrg32k3aM2SubSeq,(mrg32k3aM1 - mrg32k3aM2SubSeq)
mrg32k3aM2SubSeq:
        /* <DEDUP_REMOVED lines=126> */
	.type		mrg32k3aM1,@object
	.size		mrg32k3aM1,(mrg32k3aM1Seq - mrg32k3aM1)
mrg32k3aM1:
        /* <DEDUP_REMOVED lines=144> */
	.type		mrg32k3aM1Seq,@object
	.size		mrg32k3aM1Seq,(mrg32k3aM2 - mrg32k3aM1Seq)
mrg32k3aM1Seq:
        /* <DEDUP_REMOVED lines=144> */
	.type		mrg32k3aM2,@object
	.size		mrg32k3aM2,(mrg32k3aM2Seq - mrg32k3aM2)
mrg32k3aM2:
        /* <DEDUP_REMOVED lines=144> */
	.type		mrg32k3aM2Seq,@object
	.size		mrg32k3aM2Seq,(precalc_xorwow_matrix - mrg32k3aM2Seq)
mrg32k3aM2Seq:
        /* <DEDUP_REMOVED lines=144> */
	.type		precalc_xorwow_matrix,@object
	.size		precalc_xorwow_matrix,(precalc_xorwow_offset_matrix - precalc_xorwow_matrix)
precalc_xorwow_matrix:
        /* <DEDUP_REMOVED lines=6400> */
	.type		precalc_xorwow_offset_matrix,@object
	.size		precalc_xorwow_offset_matrix,(.L_1 - precalc_xorwow_offset_matrix)
precalc_xorwow_offset_matrix:
        /* <DEDUP_REMOVED lines=6400> */
.L_1:


//--------------------- .nv.shared.reserved.0     --------------------------
	.section	.nv.shared.reserved.0,"aw",@nobits
	.weak		__nv_reservedSMEM_offset_0_alias
	.size		__nv_reservedSMEM_offset_0_alias, 0, 64
	.other		__nv_reservedSMEM_offset_0_alias,@"STO_CUDA_RESERVED_SHARED STV_DEFAULT"
__nv_reservedSMEM_offset_0_alias:
	.zero		0
	.zero		64


//--------------------- .nv.constant0._Z10mainKernelPfiiiiPi --------------------------
	.section	.nv.constant0._Z10mainKernelPfiiiiPi,"a",@progbits
	.sectionflags	@""
	.align	4
.nv.constant0._Z10mainKernelPfiiiiPi:
	.zero		928


//--------------------- SYMBOLS --------------------------

	.type		.nv.reservedSmem.offset0,@object
	.size		.nv.reservedSmem.offset0,0x4
